//
// Generated by NVIDIA NVVM Compiler
//
// Compiler Build ID: CL-36424714
// Cuda compilation tools, release 13.0, V13.0.88
// Based on NVVM 20.0.0
//

.version 9.0
.target sm_100
.address_size 64

	// .globl	_Z4sortPji

.visible .entry _Z4sortPji(
	.param .u64 .ptr .align 1 _Z4sortPji_param_0,
	.param .u32 _Z4sortPji_param_1
)
{
	.reg .pred 	%p<10>;
	.reg .b32 	%r<24>;
	.reg .b64 	%rd<11>;

	ld.param.u64 	%rd6, [_Z4sortPji_param_0];
	ld.param.u32 	%r15, [_Z4sortPji_param_1];
	cvta.to.global.u64 	%rd1, %rd6;
	mov.u32 	%r16, %tid.x;
	mov.u32 	%r17, %ctaid.x;
	mov.u32 	%r1, %ntid.x;
	mad.lo.s32 	%r2, %r17, %r1, %r16;
	setp.lt.s32 	%p1, %r15, 2;
	@%p1 bra 	$L__BB0_14;
	mov.u32 	%r19, %nctaid.x;
	mul.lo.s32 	%r3, %r1, %r19;
	mov.b32 	%r21, 2;
$L__BB0_2:
	mov.u32 	%r22, %r21;
$L__BB0_3:
	setp.ge.s32 	%p2, %r2, %r15;
	shr.u32 	%r6, %r22, 1;
	bar.sync 	0;
	@%p2 bra 	$L__BB0_12;
	mov.u32 	%r23, %r2;
$L__BB0_5:
	xor.b32  	%r8, %r23, %r6;
	setp.le.s32 	%p3, %r8, %r23;
	@%p3 bra 	$L__BB0_11;
	and.b32  	%r20, %r23, %r21;
	setp.ne.s32 	%p4, %r20, 0;
	@%p4 bra 	$L__BB0_9;
	mul.wide.s32 	%rd9, %r23, 4;
	add.s64 	%rd2, %rd1, %rd9;
	ld.global.u32 	%r9, [%rd2];
	mul.wide.s32 	%rd10, %r8, 4;
	add.s64 	%rd3, %rd1, %rd10;
	ld.global.u32 	%r10, [%rd3];
	setp.le.u32 	%p6, %r9, %r10;
	@%p6 bra 	$L__BB0_11;
	st.global.u32 	[%rd2], %r10;
	st.global.u32 	[%rd3], %r9;
	bra.uni 	$L__BB0_11;
$L__BB0_9:
	mul.wide.s32 	%rd7, %r23, 4;
	add.s64 	%rd4, %rd1, %rd7;
	ld.global.u32 	%r11, [%rd4];
	mul.wide.s32 	%rd8, %r8, 4;
	add.s64 	%rd5, %rd1, %rd8;
	ld.global.u32 	%r12, [%rd5];
	setp.ge.u32 	%p5, %r11, %r12;
	@%p5 bra 	$L__BB0_11;
	st.global.u32 	[%rd4], %r12;
	st.global.u32 	[%rd5], %r11;
$L__BB0_11:
	add.s32 	%r23, %r23, %r3;
	setp.lt.s32 	%p7, %r23, %r15;
	@%p7 bra 	$L__BB0_5;
$L__BB0_12:
	bar.sync 	0;
	setp.gt.u32 	%p8, %r22, 3;
	mov.u32 	%r22, %r6;
	@%p8 bra 	$L__BB0_3;
	shl.b32 	%r21, %r21, 1;
	setp.le.s32 	%p9, %r21, %r15;
	@%p9 bra 	$L__BB0_2;
$L__BB0_14:
	ret;

}


// ===== COMPILED SASS (sm_100) =====

	.target	sm_100

	.elftype	@"ET_EXEC"


//--------------------- .note.nv.tkinfo           --------------------------
	.section	.note.nv.tkinfo,"",@"SHT_NOTE"
	.sectionflags	@"SHF_NOTE_NV_TKINFO"
	.tkinfo
        /*0018*/ 	.word	0x00000002
        /*0030*/ 	.string	""
        /*0030*/ 	.string	"ptxas"
        /*0030*/ 	.string	"Cuda compilation tools, release 13.0, V13.0.88"
        /*0030*/ 	.string	"Build cuda_13.0.r13.0/compiler.36424714_0"
        /*0030*/ 	.string	"-arch sm_100 -m 64 "



//--------------------- .note.nv.cuinfo           --------------------------
	.section	.note.nv.cuinfo,"",@"SHT_NOTE"
	.sectionflags	@"SHF_NOTE_NV_CUINFO"
        /*0018*/ 	.short	0x0002
        /*001a*/ 	.short	0x0064
        /*001c*/ 	.short	0x0082
	.zero		2


//--------------------- .nv.info                  --------------------------
	.section	.nv.info,"",@"SHT_CUDA_INFO"
	.align	4


	//----- nvinfo : EIATTR_REGCOUNT
	.align		4
        /*0000*/ 	.byte	0x04, 0x2f
        /*0002*/ 	.short	(.L_1 - .L_0)
	.align		4
.L_0:
        /*0004*/ 	.word	index@(_Z4sortPji)
        /*0008*/ 	.word	0x00000011


	//----- nvinfo : EIATTR_FRAME_SIZE
	.align		4
.L_1:
        /*000c*/ 	.byte	0x04, 0x11
        /*000e*/ 	.short	(.L_3 - .L_2)
	.align		4
.L_2:
        /*0010*/ 	.word	index@(_Z4sortPji)
        /*0014*/ 	.word	0x00000000


	//----- nvinfo : EIATTR_MIN_STACK_SIZE
	.align		4
.L_3:
        /*0018*/ 	.byte	0x04, 0x12
        /*001a*/ 	.short	(.L_5 - .L_4)
	.align		4
.L_4:
        /*001c*/ 	.word	index@(_Z4sortPji)
        /*0020*/ 	.word	0x00000000
.L_5:


//--------------------- .nv.compat                --------------------------
	.section	.nv.compat,"",@"SHT_CUDA_COMPAT_INFO"
	.align	4
        /*0000*/ 	.byte	0x02, 0x09, 0x00, 0x00, 0x02, 0x02, 0x01, 0x00, 0x02, 0x05, 0x05, 0x00, 0x03, 0x07, 0x01, 0x01
        /*0010*/ 	.byte	0x02, 0x03, 0x00, 0x00, 0x02, 0x06, 0x01, 0x00, 0x04, 0x0b, 0x08, 0x00, 0x09, 0x00, 0x00, 0x00
        /*0020*/ 	.byte	0x00, 0x00, 0x00, 0x00


//--------------------- .nv.info._Z4sortPji       --------------------------
	.section	.nv.info._Z4sortPji,"",@"SHT_CUDA_INFO"
	.sectionflags	@""
	.align	4


	//----- nvinfo : EIATTR_CUDA_API_VERSION
	.align		4
        /*0000*/ 	.byte	0x04, 0x37
        /*0002*/ 	.short	(.L_7 - .L_6)
.L_6:
        /*0004*/ 	.word	0x00000082


	//----- nvinfo : EIATTR_KPARAM_INFO
	.align		4
.L_7:
        /*0008*/ 	.byte	0x04, 0x17
        /*000a*/ 	.short	(.L_9 - .L_8)
.L_8:
        /*000c*/ 	.word	0x00000000
        /*0010*/ 	.short	0x0001
        /*0012*/ 	.short	0x0008
        /*0014*/ 	.byte	0x00, 0xf0, 0x11, 0x00


	//----- nvinfo : EIATTR_KPARAM_INFO
	.align		4
.L_9:
        /*0018*/ 	.byte	0x04, 0x17
        /*001a*/ 	.short	(.L_11 - .L_10)
.L_10:
        /*001c*/ 	.word	0x00000000
        /*0020*/ 	.short	0x0000
        /*0022*/ 	.short	0x0000
        /*0024*/ 	.byte	0x00, 0xf5, 0x21, 0x00


	//----- nvinfo : EIATTR_SPARSE_MMA_MASK
	.align		4
.L_11:
        /*0028*/ 	.byte	0x03, 0x50
        /*002a*/ 	.short	0x0000


	//----- nvinfo : EIATTR_MAXREG_COUNT
	.align		4
        /*002c*/ 	.byte	0x03, 0x1b
        /*002e*/ 	.short	0x00ff


	//----- nvinfo : EIATTR_NUM_BARRIERS
	.align		4
        /*0030*/ 	.byte	0x02, 0x4c
        /*0032*/ 	.byte	0x01
	.zero		1


	//----- nvinfo : EIATTR_MERCURY_ISA_VERSION
	.align		4
        /*0034*/ 	.byte	0x03, 0x5f
        /*0036*/ 	.short	0x0101


	//----- nvinfo : EIATTR_VRC_CTA_INIT_COUNT
	.align		4
        /*0038*/ 	.byte	0x02, 0x4a
	.zero		1
	.zero		1


	//----- nvinfo : EIATTR_EXIT_INSTR_OFFSETS
	.align		4
        /*003c*/ 	.byte	0x04, 0x1c
        /*003e*/ 	.short	(.L_13 - .L_12)


	//   ....[0]....
.L_12:
        /*0040*/ 	.word	0x00000060


	//   ....[1]....
        /*0044*/ 	.word	0x000003c0


	//----- nvinfo : EIATTR_CRS_STACK_SIZE
	.align		4
.L_13:
        /*0048*/ 	.byte	0x04, 0x1e
        /*004a*/ 	.short	(.L_15 - .L_14)
.L_14:
        /*004c*/ 	.word	0x00000000


	//----- nvinfo : EIATTR_CBANK_PARAM_SIZE
	.align		4
.L_15:
        /*0050*/ 	.byte	0x03, 0x19
        /*0052*/ 	.short	0x000c


	//----- nvinfo : EIATTR_PARAM_CBANK
	.align		4
        /*0054*/ 	.byte	0x04, 0x0a
        /*0056*/ 	.short	(.L_17 - .L_16)
	.align		4
.L_16:
        /*0058*/ 	.word	index@(.nv.constant0._Z4sortPji)
        /*005c*/ 	.short	0x0380
        /*005e*/ 	.short	0x000c


	//----- nvinfo : EIATTR_SW_WAR
	.align		4
.L_17:
        /*0060*/ 	.byte	0x04, 0x36
        /*0062*/ 	.short	(.L_19 - .L_18)
.L_18:
        /*0064*/ 	.word	0x00000008
.L_19:


//--------------------- .nv.callgraph             --------------------------
	.section	.nv.callgraph,"",@"SHT_CUDA_CALLGRAPH"
	.align	4
	.sectionentsize	8
	.align		4
        /*0000*/ 	.word	0x00000000
	.align		4
        /*0004*/ 	.word	0xffffffff
	.align		4
        /*0008*/ 	.word	0x00000000
	.align		4
        /*000c*/ 	.word	0xfffffffe
	.align		4
        /*0010*/ 	.word	0x00000000
	.align		4
        /*0014*/ 	.word	0xfffffffd
	.align		4
        /*0018*/ 	.word	0x00000000
	.align		4
        /*001c*/ 	.word	0xfffffffc


//--------------------- .text._Z4sortPji          --------------------------
	.section	.text._Z4sortPji,"ax",@progbits
	.align	128
        .global         _Z4sortPji
        .type           _Z4sortPji,@function
        .size           _Z4sortPji,(.L_x_10 - _Z4sortPji)
        .other          _Z4sortPji,@"STO_CUDA_ENTRY STV_DEFAULT"
_Z4sortPji:
.text._Z4sortPji:
[----:B------:R-:W-:Y:S08]  /*0000*/  LDC R1, c[0x0][0x37c] ;  /* 0x0000df00ff017b82 */ /* 0x000ff00000000800 */
[----:B------:R-:W0:Y:S01]  /*0010*/  LDC R2, c[0x0][0x388] ;  /* 0x0000e200ff027b82 */ /* 0x000e220000000800 */
[----:B------:R-:W1:Y:S07]  /*0020*/  S2R R0, SR_TID.X ;  /* 0x0000000000007919 */ /* 0x000e6e0000002100 */
[----:B------:R-:W2:Y:S08]  /*0030*/  LDC R3, c[0x0][0x360] ;  /* 0x0000d800ff037b82 */ /* 0x000eb00000000800 */
[----:B------:R-:W3:Y:S01]  /*0040*/  S2UR UR4, SR_CTAID.X ;  /* 0x00000000000479c3 */ /* 0x000ee20000002500 */
[----:B0-----:R-:W-:-:S13]  /*0050*/  ISETP.GE.AND P0, PT, R2, 0x2, PT ;  /* 0x000000020200780c */ /* 0x001fda0003f06270 */
[----:B-123--:R-:W-:Y:S05]  /*0060*/  @!P0 EXIT ;  /* 0x000000000000894d */ /* 0x00efea0003800000 */
[----:B------:R-:W0:Y:S01]  /*0070*/  LDCU UR5, c[0x0][0x370] ;  /* 0x00006e00ff0577ac */ /* 0x000e220008000800 */
[C---:B------:R-:W-:Y:S02]  /*0080*/  IMAD R0, R3.reuse, UR4, R0 ;  /* 0x0000000403007c24 */ /* 0x040fe4000f8e0200 */
[----:B------:R-:W-:Y:S01]  /*0090*/  IMAD.MOV.U32 R9, RZ, RZ, 0x2 ;  /* 0x00000002ff097424 */ /* 0x000fe200078e00ff */
[----:B------:R-:W1:Y:S01]  /*00a0*/  LDCU.64 UR6, c[0x0][0x358] ;  /* 0x00006b00ff0677ac */ /* 0x000e620008000a00 */
[----:B------:R-:W2:Y:S01]  /*00b0*/  LDCU UR8, c[0x0][0x388] ;  /* 0x00007100ff0877ac */ /* 0x000ea20008000800 */
[----:B0-----:R-:W-:-:S07]  /*00c0*/  IMAD R8, R3, UR5, RZ ;  /* 0x0000000503087c24 */ /* 0x001fce000f8e02ff */
.L_x_8:
[----:B------:R-:W-:Y:S01]  /*00d0*/  BSSY.RECONVERGENT B0, `(.L_x_0) ;  /* 0x000002b000007945 */ /* 0x000fe20003800200 */
[----:B0-----:R-:W-:-:S07]  /*00e0*/  IMAD.MOV.U32 R10, RZ, RZ, R9 ;  /* 0x000000ffff0a7224 */ /* 0x001fce00078e0009 */
.L_x_7:
[----:B0-----:R-:W0:Y:S01]  /*00f0*/  LDCU UR4, c[0x0][0x388] ;  /* 0x00007100ff0477ac */ /* 0x001e220008000800 */
[----:B------:R-:W-:Y:S01]  /*0100*/  BSSY.RECONVERGENT B1, `(.L_x_1) ;  /* 0x0000023000017945 */ /* 0x000fe20003800200 */
[----:B------:R-:W-:Y:S02]  /*0110*/  SHF.R.U32.HI R12, RZ, 0x1, R10 ;  /* 0x00000001ff0c7819 */ /* 0x000fe4000001160a */
[----:B0-----:R-:W-:Y:S01]  /*0120*/  MOV R4, UR4 ;  /* 0x0000000400047c02 */ /* 0x001fe20008000f00 */
[----:B------:R-:W-:Y:S03]  /*0130*/  BAR.SYNC.DEFER_BLOCKING 0x0 ;  /* 0x0000000000007b1d */ /* 0x000fe60000010000 */
[----:B------:R-:W-:-:S13]  /*0140*/  ISETP.GE.AND P0, PT, R0, R4, PT ;  /* 0x000000040000720c */ /* 0x000fda0003f06270 */
[----:B------:R-:W-:Y:S05]  /*0150*/  @P0 BRA `(.L_x_2) ;  /* 0x0000000000740947 */ /* 0x000fea0003800000 */
[----:B------:R-:W0:Y:S01]  /*0160*/  LDC.64 R2, c[0x0][0x380] ;  /* 0x0000e000ff027b82 */ /* 0x000e220000000a00 */
[----:B------:R-:W-:-:S07]  /*0170*/  IMAD.MOV.U32 R11, RZ, RZ, R0 ;  /* 0x000000ffff0b7224 */ /* 0x000fce00078e0000 */
.L_x_6:
[----:B------:R-:W-:Y:S01]  /*0180*/  LOP3.LUT R7, R11, R12, RZ, 0x3c, !PT ;  /* 0x0000000c0b077212 */ /* 0x000fe200078e3cff */
[----:B------:R-:W-:Y:S03]  /*0190*/  BSSY.RECONVERGENT B2, `(.L_x_3) ;  /* 0x0000015000027945 */ /* 0x000fe60003800200 */
[----:B------:R-:W-:-:S13]  /*01a0*/  ISETP.GT.AND P0, PT, R7, R11, PT ;  /* 0x0000000b0700720c */ /* 0x000fda0003f04270 */
[----:B------:R-:W-:Y:S05]  /*01b0*/  @!P0 BRA `(.L_x_4) ;  /* 0x0000000000488947 */ /* 0x000fea0003800000 */
[----:B------:R-:W-:-:S13]  /*01c0*/  LOP3.LUT P0, RZ, R11, R9, RZ, 0xc0, !PT ;  /* 0x000000090bff7212 */ /* 0x000fda000780c0ff */
[----:B------:R-:W-:Y:S05]  /*01d0*/  @P0 BRA `(.L_x_5) ;  /* 0x0000000000240947 */ /* 0x000fea0003800000 */
[----:B0-----:R-:W-:-:S04]  /*01e0*/  IMAD.WIDE R4, R11, 0x4, R2 ;  /* 0x000000040b047825 */ /* 0x001fc800078e0202 */
[----:B------:R-:W-:Y:S01]  /*01f0*/  IMAD.WIDE R6, R7, 0x4, R2 ;  /* 0x0000000407067825 */ /* 0x000fe200078e0202 */
[----:B-1----:R-:W3:Y:S04]  /*0200*/  LDG.E R13, desc[UR6][R4.64] ;  /* 0x00000006040d7981 */ /* 0x002ee8000c1e1900 */
[----:B------:R-:W3:Y:S02]  /*0210*/  LDG.E R14, desc[UR6][R6.64] ;  /* 0x00000006060e7981 */ /* 0x000ee4000c1e1900 */
[----:B---3--:R-:W-:-:S13]  /*0220*/  ISETP.GT.U32.AND P0, PT, R13, R14, PT ;  /* 0x0000000e0d00720c */ /* 0x008fda0003f04070 */
[----:B------:R-:W-:Y:S05]  /*0230*/  @!P0 BRA `(.L_x_4) ;  /* 0x0000000000288947 */ /* 0x000fea0003800000 */
[----:B------:R4:W-:Y:S04]  /*0240*/  STG.E desc[UR6][R4.64], R14 ;  /* 0x0000000e04007986 */ /* 0x0009e8000c101906 */
[----:B------:R4:W-:Y:S01]  /*0250*/  STG.E desc[UR6][R6.64], R13 ;  /* 0x0000000d06007986 */ /* 0x0009e2000c101906 */
[----:B------:R-:W-:Y:S05]  /*0260*/  BRA `(.L_x_4) ;  /* 0x00000000001c7947 */ /* 0x000fea0003800000 */
.L_x_5:
[----:B0-----:R-:W-:-:S04]  /*0270*/  IMAD.WIDE R6, R7, 0x4, R2 ;  /* 0x0000000407067825 */ /* 0x001fc800078e0202 */
[----:B------:R-:W-:Y:S01]  /*0280*/  IMAD.WIDE R4, R11, 0x4, R2 ;  /* 0x000000040b047825 */ /* 0x000fe200078e0202 */
[----:B-1----:R-:W3:Y:S04]  /*0290*/  LDG.E R14, desc[UR6][R6.64] ;  /* 0x00000006060e7981 */ /* 0x002ee8000c1e1900 */
[----:B------:R-:W3:Y:S02]  /*02a0*/  LDG.E R13, desc[UR6][R4.64] ;  /* 0x00000006040d7981 */ /* 0x000ee4000c1e1900 */
[----:B---3--:R-:W-:-:S13]  /*02b0*/  ISETP.GE.U32.AND P0, PT, R13, R14, PT ;  /* 0x0000000e0d00720c */ /* 0x008fda0003f06070 */
[----:B------:R3:W-:Y:S04]  /*02c0*/  @!P0 STG.E desc[UR6][R4.64], R14 ;  /* 0x0000000e04008986 */ /* 0x0007e8000c101906 */
[----:B------:R3:W-:Y:S02]  /*02d0*/  @!P0 STG.E desc[UR6][R6.64], R13 ;  /* 0x0000000d06008986 */ /* 0x0007e4000c101906 */
.L_x_4:
[----:B-12---:R-:W-:Y:S05]  /*02e0*/  BSYNC.RECONVERGENT B2 ;  /* 0x0000000000027941 */ /* 0x006fea0003800200 */
.L_x_3:
[----:B------:R-:W-:Y:S01]  /*02f0*/  IMAD.IADD R11, R8, 0x1, R11 ;  /* 0x00000001080b7824 */ /* 0x000fe200078e020b */
[----:B---34-:R-:W-:-:S04]  /*0300*/  MOV R4, UR8 ;  /* 0x0000000800047c02 */ /* 0x018fc80008000f00 */
[----:B------:R-:W-:-:S13]  /*0310*/  ISETP.GE.AND P0, PT, R11, R4, PT ;  /* 0x000000040b00720c */ /* 0x000fda0003f06270 */
[----:B------:R-:W-:Y:S05]  /*0320*/  @!P0 BRA `(.L_x_6) ;  /* 0xfffffffc00948947 */ /* 0x000fea000383ffff */
.L_x_2:
[----:B-12---:R-:W-:Y:S05]  /*0330*/  BSYNC.RECONVERGENT B1 ;  /* 0x0000000000017941 */ /* 0x006fea0003800200 */
.L_x_1:
[----:B------:R-:W-:Y:S01]  /*0340*/  BAR.SYNC.DEFER_BLOCKING 0x0 ;  /* 0x0000000000007b1d */ /* 0x000fe20000010000 */
[----:B------:R-:W-:Y:S01]  /*0350*/  ISETP.GT.U32.AND P0, PT, R10, 0x3, PT ;  /* 0x000000030a00780c */ /* 0x000fe20003f04070 */
[----:B------:R-:W-:-:S12]  /*0360*/  IMAD.MOV.U32 R10, RZ, RZ, R12 ;  /* 0x000000ffff0a7224 */ /* 0x000fd800078e000c */
[----:B------:R-:W-:Y:S05]  /*0370*/  @P0 BRA `(.L_x_7) ;  /* 0xfffffffc005c0947 */ /* 0x000fea000383ffff */
[----:B------:R-:W-:Y:S05]  /*0380*/  BSYNC.RECONVERGENT B0 ;  /* 0x0000000000007941 */ /* 0x000fea0003800200 */
.L_x_0:
[----:B------:R-:W-:-:S04]  /*0390*/  SHF.L.U32 R9, R9, 0x1, RZ ;  /* 0x0000000109097819 */ /* 0x000fc800000006ff */
[----:B------:R-:W-:-:S13]  /*03a0*/  ISETP.GT.AND P0, PT, R9, R4, PT ;  /* 0x000000040900720c */ /* 0x000fda0003f04270 */
[----:B------:R-:W-:Y:S05]  /*03b0*/  @!P0 BRA `(.L_x_8) ;  /* 0xfffffffc00448947 */ /* 0x000fea000383ffff */
[----:B------:R-:W-:Y:S05]  /*03c0*/  EXIT ;  /* 0x000000000000794d */ /* 0x000fea0003800000 */
.L_x_9:
[----:B------:R-:W-:-:S00]  /*03d0*/  BRA `(.L_x_9) ;  /* 0xfffffffc00fc7947 */ /* 0x000fc0000383ffff */
[----:B------:R-:W-:-:S00]  /*03e0*/  NOP ;  /* 0x0000000000007918 */ /* 0x000fc00000000000 */
        /* <DEDUP_REMOVED lines=9> */
.L_x_10:


//--------------------- .nv.shared.reserved.0     --------------------------
	.section	.nv.shared.reserved.0,"aw",@nobits
	.weak		__nv_reservedSMEM_offset_0_alias
	.size		__nv_reservedSMEM_offset_0_alias, 0, 64
	.other		__nv_reservedSMEM_offset_0_alias,@"STO_CUDA_RESERVED_SHARED STV_DEFAULT"
__nv_reservedSMEM_offset_0_alias:
	.zero		0
	.zero		64


//--------------------- .nv.constant0._Z4sortPji  --------------------------
	.section	.nv.constant0._Z4sortPji,"a",@progbits
	.sectionflags	@""
	.align	4
.nv.constant0._Z4sortPji:
	.zero		908


//--------------------- SYMBOLS --------------------------

	.type		.nv.reservedSmem.offset0,@object
	.size		.nv.reservedSmem.offset0,0x4
